//
// Generated by NVIDIA NVVM Compiler
//
// Compiler Build ID: CL-36424714
// Cuda compilation tools, release 13.0, V13.0.88
// Based on NVVM 20.0.0
//

.version 9.0
.target sm_100
.address_size 64

	// .globl	_Z16matrix_transposePKfPfii
// _ZZ16matrix_transposePKfPfiiE4tile has been demoted

.visible .entry _Z16matrix_transposePKfPfii(
	.param .u64 .ptr .align 1 _Z16matrix_transposePKfPfii_param_0,
	.param .u64 .ptr .align 1 _Z16matrix_transposePKfPfii_param_1,
	.param .u32 _Z16matrix_transposePKfPfii_param_2,
	.param .u32 _Z16matrix_transposePKfPfii_param_3
)
{
	.reg .b32 	%r<33>;
	.reg .b32 	%f<9>;
	.reg .b64 	%rd<21>;
	// demoted variable
	.shared .align 4 .b8 _ZZ16matrix_transposePKfPfiiE4tile[4224];
	ld.param.u64 	%rd1, [_Z16matrix_transposePKfPfii_param_0];
	ld.param.u64 	%rd2, [_Z16matrix_transposePKfPfii_param_1];
	ld.param.u32 	%r1, [_Z16matrix_transposePKfPfii_param_2];
	ld.param.u32 	%r2, [_Z16matrix_transposePKfPfii_param_3];
	mov.u32 	%r3, %ctaid.x;
	shl.b32 	%r4, %r3, 5;
	mov.u32 	%r5, %tid.x;
	add.s32 	%r6, %r4, %r5;
	mov.u32 	%r7, %ctaid.y;
	shl.b32 	%r8, %r7, 5;
	mov.u32 	%r9, %tid.y;
	add.s32 	%r10, %r8, %r9;
	shl.b32 	%r11, %r5, 2;
	mov.u32 	%r12, _ZZ16matrix_transposePKfPfiiE4tile;
	add.s32 	%r13, %r12, %r11;
	cvta.to.global.u64 	%rd3, %rd1;
	mad.lo.s32 	%r14, %r10, %r2, %r6;
	mul.wide.s32 	%rd4, %r14, 4;
	add.s64 	%rd5, %rd3, %rd4;
	ld.global.f32 	%f1, [%rd5];
	mad.lo.s32 	%r15, %r9, 132, %r13;
	st.shared.f32 	[%r15], %f1;
	shl.b32 	%r16, %r2, 3;
	add.s32 	%r17, %r14, %r16;
	mul.wide.s32 	%rd6, %r17, 4;
	add.s64 	%rd7, %rd3, %rd6;
	ld.global.f32 	%f2, [%rd7];
	st.shared.f32 	[%r15+1056], %f2;
	shl.b32 	%r18, %r2, 4;
	add.s32 	%r19, %r14, %r18;
	mul.wide.s32 	%rd8, %r19, 4;
	add.s64 	%rd9, %rd3, %rd8;
	ld.global.f32 	%f3, [%rd9];
	st.shared.f32 	[%r15+2112], %f3;
	add.s32 	%r20, %r19, %r16;
	mul.wide.s32 	%rd10, %r20, 4;
	add.s64 	%rd11, %rd3, %rd10;
	ld.global.f32 	%f4, [%rd11];
	st.shared.f32 	[%r15+3168], %f4;
	bar.sync 	0;
	add.s32 	%r21, %r8, %r5;
	add.s32 	%r22, %r4, %r9;
	shl.b32 	%r23, %r5, 7;
	add.s32 	%r24, %r13, %r23;
	cvta.to.global.u64 	%rd12, %rd2;
	shl.b32 	%r25, %r9, 2;
	add.s32 	%r26, %r24, %r25;
	ld.shared.f32 	%f5, [%r26];
	mad.lo.s32 	%r27, %r22, %r1, %r21;
	mul.wide.s32 	%rd13, %r27, 4;
	add.s64 	%rd14, %rd12, %rd13;
	st.global.f32 	[%rd14], %f5;
	ld.shared.f32 	%f6, [%r26+32];
	shl.b32 	%r28, %r1, 3;
	add.s32 	%r29, %r27, %r28;
	mul.wide.s32 	%rd15, %r29, 4;
	add.s64 	%rd16, %rd12, %rd15;
	st.global.f32 	[%rd16], %f6;
	ld.shared.f32 	%f7, [%r26+64];
	shl.b32 	%r30, %r1, 4;
	add.s32 	%r31, %r27, %r30;
	mul.wide.s32 	%rd17, %r31, 4;
	add.s64 	%rd18, %rd12, %rd17;
	st.global.f32 	[%rd18], %f7;
	ld.shared.f32 	%f8, [%r26+96];
	add.s32 	%r32, %r31, %r28;
	mul.wide.s32 	%rd19, %r32, 4;
	add.s64 	%rd20, %rd12, %rd19;
	st.global.f32 	[%rd20], %f8;
	ret;

}


// ===== COMPILED SASS (sm_100) =====

	.target	sm_100

	.elftype	@"ET_EXEC"


//--------------------- .note.nv.tkinfo           --------------------------
	.section	.note.nv.tkinfo,"",@"SHT_NOTE"
	.sectionflags	@"SHF_NOTE_NV_TKINFO"
	.tkinfo
        /*0018*/ 	.word	0x00000002
        /*0030*/ 	.string	""
        /*0030*/ 	.string	"ptxas"
        /*0030*/ 	.string	"Cuda compilation tools, release 13.0, V13.0.88"
        /*0030*/ 	.string	"Build cuda_13.0.r13.0/compiler.36424714_0"
        /*0030*/ 	.string	"-arch sm_100 -m 64 "



//--------------------- .note.nv.cuinfo           --------------------------
	.section	.note.nv.cuinfo,"",@"SHT_NOTE"
	.sectionflags	@"SHF_NOTE_NV_CUINFO"
        /*0018*/ 	.short	0x0002
        /*001a*/ 	.short	0x0064
        /*001c*/ 	.short	0x0082
	.zero		2


//--------------------- .nv.info                  --------------------------
	.section	.nv.info,"",@"SHT_CUDA_INFO"
	.align	4


	//----- nvinfo : EIATTR_REGCOUNT
	.align		4
        /*0000*/ 	.byte	0x04, 0x2f
        /*0002*/ 	.short	(.L_1 - .L_0)
	.align		4
.L_0:
        /*0004*/ 	.word	index@(_Z16matrix_transposePKfPfii)
        /*0008*/ 	.word	0x00000018


	//----- nvinfo : EIATTR_FRAME_SIZE
	.align		4
.L_1:
        /*000c*/ 	.byte	0x04, 0x11
        /*000e*/ 	.short	(.L_3 - .L_2)
	.align		4
.L_2:
        /*0010*/ 	.word	index@(_Z16matrix_transposePKfPfii)
        /*0014*/ 	.word	0x00000000


	//----- nvinfo : EIATTR_MIN_STACK_SIZE
	.align		4
.L_3:
        /*0018*/ 	.byte	0x04, 0x12
        /*001a*/ 	.short	(.L_5 - .L_4)
	.align		4
.L_4:
        /*001c*/ 	.word	index@(_Z16matrix_transposePKfPfii)
        /*0020*/ 	.word	0x00000000
.L_5:


//--------------------- .nv.compat                --------------------------
	.section	.nv.compat,"",@"SHT_CUDA_COMPAT_INFO"
	.align	4
        /*0000*/ 	.byte	0x02, 0x09, 0x00, 0x00, 0x02, 0x02, 0x01, 0x00, 0x02, 0x05, 0x05, 0x00, 0x03, 0x07, 0x01, 0x01
        /*0010*/ 	.byte	0x02, 0x03, 0x00, 0x00, 0x02, 0x06, 0x01, 0x00, 0x04, 0x0b, 0x08, 0x00, 0x09, 0x00, 0x00, 0x00
        /*0020*/ 	.byte	0x00, 0x00, 0x00, 0x00


//--------------------- .nv.info._Z16matrix_transposePKfPfii --------------------------
	.section	.nv.info._Z16matrix_transposePKfPfii,"",@"SHT_CUDA_INFO"
	.sectionflags	@""
	.align	4


	//----- nvinfo : EIATTR_CUDA_API_VERSION
	.align		4
        /*0000*/ 	.byte	0x04, 0x37
        /*0002*/ 	.short	(.L_7 - .L_6)
.L_6:
        /*0004*/ 	.word	0x00000082


	//----- nvinfo : EIATTR_KPARAM_INFO
	.align		4
.L_7:
        /*0008*/ 	.byte	0x04, 0x17
        /*000a*/ 	.short	(.L_9 - .L_8)
.L_8:
        /*000c*/ 	.word	0x00000000
        /*0010*/ 	.short	0x0003
        /*0012*/ 	.short	0x0014
        /*0014*/ 	.byte	0x00, 0xf0, 0x11, 0x00


	//----- nvinfo : EIATTR_KPARAM_INFO
	.align		4
.L_9:
        /*0018*/ 	.byte	0x04, 0x17
        /*001a*/ 	.short	(.L_11 - .L_10)
.L_10:
        /*001c*/ 	.word	0x00000000
        /*0020*/ 	.short	0x0002
        /*0022*/ 	.short	0x0010
        /*0024*/ 	.byte	0x00, 0xf0, 0x11, 0x00


	//----- nvinfo : EIATTR_KPARAM_INFO
	.align		4
.L_11:
        /*0028*/ 	.byte	0x04, 0x17
        /*002a*/ 	.short	(.L_13 - .L_12)
.L_12:
        /*002c*/ 	.word	0x00000000
        /*0030*/ 	.short	0x0001
        /*0032*/ 	.short	0x0008
        /*0034*/ 	.byte	0x00, 0xf5, 0x21, 0x00


	//----- nvinfo : EIATTR_KPARAM_INFO
	.align		4
.L_13:
        /*0038*/ 	.byte	0x04, 0x17
        /*003a*/ 	.short	(.L_15 - .L_14)
.L_14:
        /*003c*/ 	.word	0x00000000
        /*0040*/ 	.short	0x0000
        /*0042*/ 	.short	0x0000
        /*0044*/ 	.byte	0x00, 0xf5, 0x21, 0x00


	//----- nvinfo : EIATTR_SPARSE_MMA_MASK
	.align		4
.L_15:
        /*0048*/ 	.byte	0x03, 0x50
        /*004a*/ 	.short	0x0000


	//----- nvinfo : EIATTR_MAXREG_COUNT
	.align		4
        /*004c*/ 	.byte	0x03, 0x1b
        /*004e*/ 	.short	0x00ff


	//----- nvinfo : EIATTR_NUM_BARRIERS
	.align		4
        /*0050*/ 	.byte	0x02, 0x4c
        /*0052*/ 	.byte	0x01
	.zero		1


	//----- nvinfo : EIATTR_MERCURY_ISA_VERSION
	.align		4
        /*0054*/ 	.byte	0x03, 0x5f
        /*0056*/ 	.short	0x0101


	//----- nvinfo : EIATTR_VRC_CTA_INIT_COUNT
	.align		4
        /*0058*/ 	.byte	0x02, 0x4a
	.zero		1
	.zero		1


	//----- nvinfo : EIATTR_EXIT_INSTR_OFFSETS
	.align		4
        /*005c*/ 	.byte	0x04, 0x1c
        /*005e*/ 	.short	(.L_17 - .L_16)


	//   ....[0]....
.L_16:
        /*0060*/ 	.word	0x00000360


	//----- nvinfo : EIATTR_CBANK_PARAM_SIZE
	.align		4
.L_17:
        /*0064*/ 	.byte	0x03, 0x19
        /*0066*/ 	.short	0x0018


	//----- nvinfo : EIATTR_PARAM_CBANK
	.align		4
        /*0068*/ 	.byte	0x04, 0x0a
        /*006a*/ 	.short	(.L_19 - .L_18)
	.align		4
.L_18:
        /*006c*/ 	.word	index@(.nv.constant0._Z16matrix_transposePKfPfii)
        /*0070*/ 	.short	0x0380
        /*0072*/ 	.short	0x0018


	//----- nvinfo : EIATTR_SW_WAR
	.align		4
.L_19:
        /*0074*/ 	.byte	0x04, 0x36
        /*0076*/ 	.short	(.L_21 - .L_20)
.L_20:
        /*0078*/ 	.word	0x00000008
.L_21:


//--------------------- .nv.callgraph             --------------------------
	.section	.nv.callgraph,"",@"SHT_CUDA_CALLGRAPH"
	.align	4
	.sectionentsize	8
	.align		4
        /*0000*/ 	.word	0x00000000
	.align		4
        /*0004*/ 	.word	0xffffffff
	.align		4
        /*0008*/ 	.word	0x00000000
	.align		4
        /*000c*/ 	.word	0xfffffffe
	.align		4
        /*0010*/ 	.word	0x00000000
	.align		4
        /*0014*/ 	.word	0xfffffffd
	.align		4
        /*0018*/ 	.word	0x00000000
	.align		4
        /*001c*/ 	.word	0xfffffffc


//--------------------- .text._Z16matrix_transposePKfPfii --------------------------
	.section	.text._Z16matrix_transposePKfPfii,"ax",@progbits
	.align	128
        .global         _Z16matrix_transposePKfPfii
        .type           _Z16matrix_transposePKfPfii,@function
        .size           _Z16matrix_transposePKfPfii,(.L_x_1 - _Z16matrix_transposePKfPfii)
        .other          _Z16matrix_transposePKfPfii,@"STO_CUDA_ENTRY STV_DEFAULT"
_Z16matrix_transposePKfPfii:
.text._Z16matrix_transposePKfPfii:
[----:B------:R-:W-:Y:S01]  /*0000*/  LDC R1, c[0x0][0x37c] ;  /* 0x0000df00ff017b82 */ /* 0x000fe20000000800 */
[----:B------:R-:W0:Y:S07]  /*0010*/  S2R R3, SR_CTAID.X ;  /* 0x0000000000037919 */ /* 0x000e2e0000002500 */
[----:B------:R-:W1:Y:S01]  /*0020*/  LDC R8, c[0x0][0x394] ;  /* 0x0000e500ff087b82 */ /* 0x000e620000000800 */
[----:B------:R-:W2:Y:S01]  /*0030*/  LDCU.64 UR6, c[0x0][0x358] ;  /* 0x00006b00ff0677ac */ /* 0x000ea20008000a00 */
[----:B------:R-:W0:Y:S01]  /*0040*/  S2R R2, SR_TID.X ;  /* 0x0000000000027919 */ /* 0x000e220000002100 */
[----:B------:R-:W3:Y:S05]  /*0050*/  S2R R5, SR_CTAID.Y ;  /* 0x0000000000057919 */ /* 0x000eea0000002600 */
[----:B------:R-:W4:Y:S01]  /*0060*/  LDC.64 R6, c[0x0][0x380] ;  /* 0x0000e000ff067b82 */ /* 0x000f220000000a00 */
[----:B------:R-:W3:Y:S07]  /*0070*/  S2R R0, SR_TID.Y ;  /* 0x0000000000007919 */ /* 0x000eee0000002200 */
[----:B------:R-:W5:Y:S01]  /*0080*/  S2UR UR5, SR_CgaCtaId ;  /* 0x00000000000579c3 */ /* 0x000f620000008800 */
[----:B------:R-:W-:-:S07]  /*0090*/  UMOV UR4, 0x400 ;  /* 0x0000040000047882 */ /* 0x000fce0000000000 */
[----:B------:R-:W5:Y:S01]  /*00a0*/  LDC R14, c[0x0][0x390] ;  /* 0x0000e400ff0e7b82 */ /* 0x000f620000000800 */
[----:B0-----:R-:W-:Y:S02]  /*00b0*/  LEA R4, R3, R2, 0x5 ;  /* 0x0000000203047211 */ /* 0x001fe400078e28ff */
[----:B---3--:R-:W-:-:S05]  /*00c0*/  LEA R9, R5, R0, 0x5 ;  /* 0x0000000005097211 */ /* 0x008fca00078e28ff */
[----:B-1----:R-:W-:-:S05]  /*00d0*/  IMAD R9, R9, R8, R4 ;  /* 0x0000000809097224 */ /* 0x002fca00078e0204 */
[CC--:B------:R-:W-:Y:S02]  /*00e0*/  LEA R13, R8.reuse, R9.reuse, 0x4 ;  /* 0x00000009080d7211 */ /* 0x0c0fe400078e20ff */
[C---:B------:R-:W-:Y:S02]  /*00f0*/  LEA R11, R8.reuse, R9, 0x3 ;  /* 0x00000009080b7211 */ /* 0x040fe400078e18ff */
[----:B------:R-:W-:Y:S01]  /*0100*/  LEA R15, R8, R13, 0x3 ;  /* 0x0000000d080f7211 */ /* 0x000fe200078e18ff */
[----:B----4-:R-:W-:-:S04]  /*0110*/  IMAD.WIDE R8, R9, 0x4, R6 ;  /* 0x0000000409087825 */ /* 0x010fc800078e0206 */
[--C-:B------:R-:W-:Y:S02]  /*0120*/  IMAD.WIDE R10, R11, 0x4, R6.reuse ;  /* 0x000000040b0a7825 */ /* 0x100fe400078e0206 */
[----:B--2---:R-:W2:Y:S02]  /*0130*/  LDG.E R8, desc[UR6][R8.64] ;  /* 0x0000000608087981 */ /* 0x004ea4000c1e1900 */
[--C-:B------:R-:W-:Y:S02]  /*0140*/  IMAD.WIDE R12, R13, 0x4, R6.reuse ;  /* 0x000000040d0c7825 */ /* 0x100fe400078e0206 */
[----:B------:R-:W3:Y:S02]  /*0150*/  LDG.E R10, desc[UR6][R10.64] ;  /* 0x000000060a0a7981 */ /* 0x000ee4000c1e1900 */
[----:B------:R-:W-:Y:S02]  /*0160*/  IMAD.WIDE R6, R15, 0x4, R6 ;  /* 0x000000040f067825 */ /* 0x000fe400078e0206 */
[----:B------:R-:W4:Y:S04]  /*0170*/  LDG.E R12, desc[UR6][R12.64] ;  /* 0x000000060c0c7981 */ /* 0x000f28000c1e1900 */
[----:B------:R0:W4:Y:S01]  /*0180*/  LDG.E R4, desc[UR6][R6.64] ;  /* 0x0000000606047981 */ /* 0x000122000c1e1900 */
[----:B-----5:R-:W-:-:S06]  /*0190*/  ULEA UR4, UR5, UR4, 0x18 ;  /* 0x0000000405047291 */ /* 0x020fcc000f8ec0ff */
[----:B------:R-:W-:Y:S01]  /*01a0*/  LEA R15, R2, UR4, 0x2 ;  /* 0x00000004020f7c11 */ /* 0x000fe2000f8e10ff */
[----:B0-----:R-:W0:Y:S04]  /*01b0*/  LDC.64 R6, c[0x0][0x388] ;  /* 0x0000e200ff067b82 */ /* 0x001e280000000a00 */
[----:B------:R-:W-:Y:S01]  /*01c0*/  IMAD R17, R0, 0x84, R15 ;  /* 0x0000008400117824 */ /* 0x000fe200078e020f */
[----:B------:R-:W-:-:S04]  /*01d0*/  LEA R15, R2, R15, 0x7 ;  /* 0x0000000f020f7211 */ /* 0x000fc800078e38ff */
[----:B------:R-:W-:Y:S02]  /*01e0*/  LEA R15, R0, R15, 0x2 ;  /* 0x0000000f000f7211 */ /* 0x000fe400078e10ff */
[----:B------:R-:W-:Y:S02]  /*01f0*/  LEA R2, R5, R2, 0x5 ;  /* 0x0000000205027211 */ /* 0x000fe400078e28ff */
[----:B------:R-:W-:-:S05]  /*0200*/  LEA R3, R3, R0, 0x5 ;  /* 0x0000000003037211 */ /* 0x000fca00078e28ff */
[----:B------:R-:W-:-:S05]  /*0210*/  IMAD R3, R3, R14, R2 ;  /* 0x0000000e03037224 */ /* 0x000fca00078e0202 */
[CC--:B------:R-:W-:Y:S02]  /*0220*/  LEA R9, R14.reuse, R3.reuse, 0x4 ;  /* 0x000000030e097211 */ /* 0x0c0fe400078e20ff */
[C---:B------:R-:W-:Y:S01]  /*0230*/  LEA R5, R14.reuse, R3, 0x3 ;  /* 0x000000030e057211 */ /* 0x040fe200078e18ff */
[--C-:B0-----:R-:W-:Y:S01]  /*0240*/  IMAD.WIDE R2, R3, 0x4, R6.reuse ;  /* 0x0000000403027825 */ /* 0x101fe200078e0206 */
[----:B--2---:R-:W-:Y:S04]  /*0250*/  STS [R17], R8 ;  /* 0x0000000811007388 */ /* 0x004fe80000000800 */
[----:B---3--:R-:W-:Y:S04]  /*0260*/  STS [R17+0x420], R10 ;  /* 0x0004200a11007388 */ /* 0x008fe80000000800 */
[----:B----4-:R-:W-:Y:S04]  /*0270*/  STS [R17+0x840], R12 ;  /* 0x0008400c11007388 */ /* 0x010fe80000000800 */
[----:B------:R0:W-:Y:S01]  /*0280*/  STS [R17+0xc60], R4 ;  /* 0x000c600411007388 */ /* 0x0001e20000000800 */
[----:B------:R-:W-:Y:S06]  /*0290*/  BAR.SYNC.DEFER_BLOCKING 0x0 ;  /* 0x0000000000007b1d */ /* 0x000fec0000010000 */
[----:B------:R-:W1:Y:S04]  /*02a0*/  LDS R11, [R15] ;  /* 0x000000000f0b7984 */ /* 0x000e680000000800 */
[----:B------:R-:W2:Y:S04]  /*02b0*/  LDS R13, [R15+0x20] ;  /* 0x000020000f0d7984 */ /* 0x000ea80000000800 */
[----:B------:R-:W3:Y:S04]  /*02c0*/  LDS R19, [R15+0x40] ;  /* 0x000040000f137984 */ /* 0x000ee80000000800 */
[----:B------:R-:W4:Y:S01]  /*02d0*/  LDS R21, [R15+0x60] ;  /* 0x000060000f157984 */ /* 0x000f220000000800 */
[----:B0-----:R-:W-:Y:S01]  /*02e0*/  LEA R17, R14, R9, 0x3 ;  /* 0x000000090e117211 */ /* 0x001fe200078e18ff */
[----:B------:R-:W-:-:S04]  /*02f0*/  IMAD.WIDE R4, R5, 0x4, R6 ;  /* 0x0000000405047825 */ /* 0x000fc800078e0206 */
[----:B------:R-:W-:-:S04]  /*0300*/  IMAD.WIDE R8, R9, 0x4, R6 ;  /* 0x0000000409087825 */ /* 0x000fc800078e0206 */
[----:B------:R-:W-:Y:S01]  /*0310*/  IMAD.WIDE R6, R17, 0x4, R6 ;  /* 0x0000000411067825 */ /* 0x000fe200078e0206 */
[----:B-1----:R-:W-:Y:S04]  /*0320*/  STG.E desc[UR6][R2.64], R11 ;  /* 0x0000000b02007986 */ /* 0x002fe8000c101906 */
[----:B--2---:R-:W-:Y:S04]  /*0330*/  STG.E desc[UR6][R4.64], R13 ;  /* 0x0000000d04007986 */ /* 0x004fe8000c101906 */
[----:B---3--:R-:W-:Y:S04]  /*0340*/  STG.E desc[UR6][R8.64], R19 ;  /* 0x0000001308007986 */ /* 0x008fe8000c101906 */
[----:B----4-:R-:W-:Y:S01]  /*0350*/  STG.E desc[UR6][R6.64], R21 ;  /* 0x0000001506007986 */ /* 0x010fe2000c101906 */
[----:B------:R-:W-:Y:S05]  /*0360*/  EXIT ;  /* 0x000000000000794d */ /* 0x000fea0003800000 */
.L_x_0:
[----:B------:R-:W-:-:S00]  /*0370*/  BRA `(.L_x_0) ;  /* 0xfffffffc00fc7947 */ /* 0x000fc0000383ffff */
[----:B------:R-:W-:-:S00]  /*0380*/  NOP ;  /* 0x0000000000007918 */ /* 0x000fc00000000000 */
[----:B------:R-:W-:-:S00]  /*0390*/  NOP ;  /* 0x0000000000007918 */ /* 0x000fc00000000000 */
[----:B------:R-:W-:-:S00]  /*03a0*/  NOP ;  /* 0x0000000000007918 */ /* 0x000fc00000000000 */
[----:B------:R-:W-:-:S00]  /*03b0*/  NOP ;  /* 0x0000000000007918 */ /* 0x000fc00000000000 */
[----:B------:R-:W-:-:S00]  /*03c0*/  NOP ;  /* 0x0000000000007918 */ /* 0x000fc00000000000 */
[----:B------:R-:W-:-:S00]  /*03d0*/  NOP ;  /* 0x0000000000007918 */ /* 0x000fc00000000000 */
[----:B------:R-:W-:-:S00]  /*03e0*/  NOP ;  /* 0x0000000000007918 */ /* 0x000fc00000000000 */
[----:B------:R-:W-:-:S00]  /*03f0*/  NOP ;  /* 0x0000000000007918 */ /* 0x000fc00000000000 */
.L_x_1:


//--------------------- .nv.shared._Z16matrix_transposePKfPfii --------------------------
	.section	.nv.shared._Z16matrix_transposePKfPfii,"aw",@nobits
	.sectionflags	@""
	.align	4
.nv.shared._Z16matrix_transposePKfPfii:
	.zero		5248


//--------------------- .nv.shared.reserved.0     --------------------------
	.section	.nv.shared.reserved.0,"aw",@nobits
	.weak		__nv_reservedSMEM_offset_0_alias
	.size		__nv_reservedSMEM_offset_0_alias, 0, 64
	.other		__nv_reservedSMEM_offset_0_alias,@"STO_CUDA_RESERVED_SHARED STV_DEFAULT"
__nv_reservedSMEM_offset_0_alias:
	.zero		0
	.zero		64


//--------------------- .nv.constant0._Z16matrix_transposePKfPfii --------------------------
	.section	.nv.constant0._Z16matrix_transposePKfPfii,"a",@progbits
	.sectionflags	@""
	.align	4
.nv.constant0._Z16matrix_transposePKfPfii:
	.zero		920


//--------------------- SYMBOLS --------------------------

	.type		.nv.reservedSmem.offset0,@object
	.size		.nv.reservedSmem.offset0,0x4
	.type		.nv.reservedSmem.cap,@object
	.size		.nv.reservedSmem.cap,0x4
